//
// Generated by NVIDIA NVVM Compiler
//
// Compiler Build ID: CL-36424714
// Cuda compilation tools, release 13.0, V13.0.88
// Based on NVVM 20.0.0
//

.version 9.0
.target sm_100
.address_size 64

	// .globl	_Z4daddlPKdS0_Pd

.visible .entry _Z4daddlPKdS0_Pd(
	.param .u64 _Z4daddlPKdS0_Pd_param_0,
	.param .u64 .ptr .align 1 _Z4daddlPKdS0_Pd_param_1,
	.param .u64 .ptr .align 1 _Z4daddlPKdS0_Pd_param_2,
	.param .u64 .ptr .align 1 _Z4daddlPKdS0_Pd_param_3
)
{
	.reg .pred 	%p<2>;
	.reg .b32 	%r<5>;
	.reg .b64 	%rd<13>;
	.reg .b64 	%fd<4>;

	ld.param.u64 	%rd5, [_Z4daddlPKdS0_Pd_param_0];
	ld.param.u64 	%rd2, [_Z4daddlPKdS0_Pd_param_1];
	ld.param.u64 	%rd3, [_Z4daddlPKdS0_Pd_param_2];
	ld.param.u64 	%rd4, [_Z4daddlPKdS0_Pd_param_3];
	mov.u32 	%r1, %ctaid.x;
	mov.u32 	%r2, %ntid.x;
	mov.u32 	%r3, %tid.x;
	mad.lo.s32 	%r4, %r1, %r2, %r3;
	cvt.u64.u32 	%rd1, %r4;
	setp.le.s64 	%p1, %rd5, %rd1;
	@%p1 bra 	$L__BB0_2;
	cvta.to.global.u64 	%rd6, %rd2;
	cvta.to.global.u64 	%rd7, %rd3;
	cvta.to.global.u64 	%rd8, %rd4;
	shl.b64 	%rd9, %rd1, 3;
	add.s64 	%rd10, %rd6, %rd9;
	ld.global.f64 	%fd1, [%rd10];
	add.s64 	%rd11, %rd7, %rd9;
	ld.global.f64 	%fd2, [%rd11];
	add.f64 	%fd3, %fd1, %fd2;
	add.s64 	%rd12, %rd8, %rd9;
	st.global.f64 	[%rd12], %fd3;
$L__BB0_2:
	ret;

}


// ===== COMPILED SASS (sm_100) =====

	.target	sm_100

	.elftype	@"ET_EXEC"


//--------------------- .note.nv.tkinfo           --------------------------
	.section	.note.nv.tkinfo,"",@"SHT_NOTE"
	.sectionflags	@"SHF_NOTE_NV_TKINFO"
	.tkinfo
        /*0018*/ 	.word	0x00000002
        /*0030*/ 	.string	""
        /*0030*/ 	.string	"ptxas"
        /*0030*/ 	.string	"Cuda compilation tools, release 13.0, V13.0.88"
        /*0030*/ 	.string	"Build cuda_13.0.r13.0/compiler.36424714_0"
        /*0030*/ 	.string	"-arch sm_100 -m 64 "



//--------------------- .note.nv.cuinfo           --------------------------
	.section	.note.nv.cuinfo,"",@"SHT_NOTE"
	.sectionflags	@"SHF_NOTE_NV_CUINFO"
        /*0018*/ 	.short	0x0002
        /*001a*/ 	.short	0x0064
        /*001c*/ 	.short	0x0082
	.zero		2


//--------------------- .nv.info                  --------------------------
	.section	.nv.info,"",@"SHT_CUDA_INFO"
	.align	4


	//----- nvinfo : EIATTR_REGCOUNT
	.align		4
        /*0000*/ 	.byte	0x04, 0x2f
        /*0002*/ 	.short	(.L_1 - .L_0)
	.align		4
.L_0:
        /*0004*/ 	.word	index@(_Z4daddlPKdS0_Pd)
        /*0008*/ 	.word	0x0000000c


	//----- nvinfo : EIATTR_FRAME_SIZE
	.align		4
.L_1:
        /*000c*/ 	.byte	0x04, 0x11
        /*000e*/ 	.short	(.L_3 - .L_2)
	.align		4
.L_2:
        /*0010*/ 	.word	index@(_Z4daddlPKdS0_Pd)
        /*0014*/ 	.word	0x00000000


	//----- nvinfo : EIATTR_MIN_STACK_SIZE
	.align		4
.L_3:
        /*0018*/ 	.byte	0x04, 0x12
        /*001a*/ 	.short	(.L_5 - .L_4)
	.align		4
.L_4:
        /*001c*/ 	.word	index@(_Z4daddlPKdS0_Pd)
        /*0020*/ 	.word	0x00000000
.L_5:


//--------------------- .nv.compat                --------------------------
	.section	.nv.compat,"",@"SHT_CUDA_COMPAT_INFO"
	.align	4
        /*0000*/ 	.byte	0x02, 0x09, 0x00, 0x00, 0x02, 0x02, 0x01, 0x00, 0x02, 0x05, 0x05, 0x00, 0x03, 0x07, 0x01, 0x01
        /*0010*/ 	.byte	0x02, 0x03, 0x00, 0x00, 0x02, 0x06, 0x01, 0x00, 0x04, 0x0b, 0x08, 0x00, 0x01, 0x00, 0x00, 0x00
        /*0020*/ 	.byte	0x00, 0x00, 0x00, 0x00


//--------------------- .nv.info._Z4daddlPKdS0_Pd --------------------------
	.section	.nv.info._Z4daddlPKdS0_Pd,"",@"SHT_CUDA_INFO"
	.sectionflags	@""
	.align	4


	//----- nvinfo : EIATTR_CUDA_API_VERSION
	.align		4
        /*0000*/ 	.byte	0x04, 0x37
        /*0002*/ 	.short	(.L_7 - .L_6)
.L_6:
        /*0004*/ 	.word	0x00000082


	//----- nvinfo : EIATTR_KPARAM_INFO
	.align		4
.L_7:
        /*0008*/ 	.byte	0x04, 0x17
        /*000a*/ 	.short	(.L_9 - .L_8)
.L_8:
        /*000c*/ 	.word	0x00000000
        /*0010*/ 	.short	0x0003
        /*0012*/ 	.short	0x0018
        /*0014*/ 	.byte	0x00, 0xf5, 0x21, 0x00


	//----- nvinfo : EIATTR_KPARAM_INFO
	.align		4
.L_9:
        /*0018*/ 	.byte	0x04, 0x17
        /*001a*/ 	.short	(.L_11 - .L_10)
.L_10:
        /*001c*/ 	.word	0x00000000
        /*0020*/ 	.short	0x0002
        /*0022*/ 	.short	0x0010
        /*0024*/ 	.byte	0x00, 0xf5, 0x21, 0x00


	//----- nvinfo : EIATTR_KPARAM_INFO
	.align		4
.L_11:
        /*0028*/ 	.byte	0x04, 0x17
        /*002a*/ 	.short	(.L_13 - .L_12)
.L_12:
        /*002c*/ 	.word	0x00000000
        /*0030*/ 	.short	0x0001
        /*0032*/ 	.short	0x0008
        /*0034*/ 	.byte	0x00, 0xf5, 0x21, 0x00


	//----- nvinfo : EIATTR_KPARAM_INFO
	.align		4
.L_13:
        /*0038*/ 	.byte	0x04, 0x17
        /*003a*/ 	.short	(.L_15 - .L_14)
.L_14:
        /*003c*/ 	.word	0x00000000
        /*0040*/ 	.short	0x0000
        /*0042*/ 	.short	0x0000
        /*0044*/ 	.byte	0x00, 0xf0, 0x21, 0x00


	//----- nvinfo : EIATTR_SPARSE_MMA_MASK
	.align		4
.L_15:
        /*0048*/ 	.byte	0x03, 0x50
        /*004a*/ 	.short	0x0000


	//----- nvinfo : EIATTR_MAXREG_COUNT
	.align		4
        /*004c*/ 	.byte	0x03, 0x1b
        /*004e*/ 	.short	0x00ff


	//----- nvinfo : EIATTR_MERCURY_ISA_VERSION
	.align		4
        /*0050*/ 	.byte	0x03, 0x5f
        /*0052*/ 	.short	0x0101


	//----- nvinfo : EIATTR_VRC_CTA_INIT_COUNT
	.align		4
        /*0054*/ 	.byte	0x02, 0x4a
	.zero		1
	.zero		1


	//----- nvinfo : EIATTR_EXIT_INSTR_OFFSETS
	.align		4
        /*0058*/ 	.byte	0x04, 0x1c
        /*005a*/ 	.short	(.L_17 - .L_16)


	//   ....[0]....
.L_16:
        /*005c*/ 	.word	0x00000080


	//   ....[1]....
        /*0060*/ 	.word	0x00000180


	//----- nvinfo : EIATTR_CBANK_PARAM_SIZE
	.align		4
.L_17:
        /*0064*/ 	.byte	0x03, 0x19
        /*0066*/ 	.short	0x0020


	//----- nvinfo : EIATTR_PARAM_CBANK
	.align		4
        /*0068*/ 	.byte	0x04, 0x0a
        /*006a*/ 	.short	(.L_19 - .L_18)
	.align		4
.L_18:
        /*006c*/ 	.word	index@(.nv.constant0._Z4daddlPKdS0_Pd)
        /*0070*/ 	.short	0x0380
        /*0072*/ 	.short	0x0020


	//----- nvinfo : EIATTR_SW_WAR
	.align		4
.L_19:
        /*0074*/ 	.byte	0x04, 0x36
        /*0076*/ 	.short	(.L_21 - .L_20)
.L_20:
        /*0078*/ 	.word	0x00000008
.L_21:


//--------------------- .nv.callgraph             --------------------------
	.section	.nv.callgraph,"",@"SHT_CUDA_CALLGRAPH"
	.align	4
	.sectionentsize	8
	.align		4
        /*0000*/ 	.word	0x00000000
	.align		4
        /*0004*/ 	.word	0xffffffff
	.align		4
        /*0008*/ 	.word	0x00000000
	.align		4
        /*000c*/ 	.word	0xfffffffe
	.align		4
        /*0010*/ 	.word	0x00000000
	.align		4
        /*0014*/ 	.word	0xfffffffd
	.align		4
        /*0018*/ 	.word	0x00000000
	.align		4
        /*001c*/ 	.word	0xfffffffc


//--------------------- .text._Z4daddlPKdS0_Pd    --------------------------
	.section	.text._Z4daddlPKdS0_Pd,"ax",@progbits
	.align	128
        .global         _Z4daddlPKdS0_Pd
        .type           _Z4daddlPKdS0_Pd,@function
        .size           _Z4daddlPKdS0_Pd,(.L_x_1 - _Z4daddlPKdS0_Pd)
        .other          _Z4daddlPKdS0_Pd,@"STO_CUDA_ENTRY STV_DEFAULT"
_Z4daddlPKdS0_Pd:
.text._Z4daddlPKdS0_Pd:
[----:B------:R-:W-:Y:S01]  /*0000*/  LDC R1, c[0x0][0x37c] ;  /* 0x0000df00ff017b82 */ /* 0x000fe20000000800 */
[----:B------:R-:W0:Y:S07]  /*0010*/  S2R R3, SR_TID.X ;  /* 0x0000000000037919 */ /* 0x000e2e0000002100 */
[----:B------:R-:W0:Y:S01]  /*0020*/  S2UR UR4, SR_CTAID.X ;  /* 0x00000000000479c3 */ /* 0x000e220000002500 */
[----:B------:R-:W1:Y:S07]  /*0030*/  LDCU.64 UR6, c[0x0][0x380] ;  /* 0x00007000ff0677ac */ /* 0x000e6e0008000a00 */
[----:B------:R-:W0:Y:S02]  /*0040*/  LDC R0, c[0x0][0x360] ;  /* 0x0000d800ff007b82 */ /* 0x000e240000000800 */
[----:B0-----:R-:W-:-:S05]  /*0050*/  IMAD R0, R0, UR4, R3 ;  /* 0x0000000400007c24 */ /* 0x001fca000f8e0203 */
[----:B-1----:R-:W-:-:S04]  /*0060*/  ISETP.GE.U32.AND P0, PT, R0, UR6, PT ;  /* 0x0000000600007c0c */ /* 0x002fc8000bf06070 */
[----:B------:R-:W-:-:S13]  /*0070*/  ISETP.GE.AND.EX P0, PT, RZ, UR7, PT, P0 ;  /* 0x00000007ff007c0c */ /* 0x000fda000bf06300 */
[----:B------:R-:W-:Y:S05]  /*0080*/  @P0 EXIT ;  /* 0x000000000000094d */ /* 0x000fea0003800000 */
[----:B------:R-:W0:Y:S01]  /*0090*/  LDCU.128 UR8, c[0x0][0x390] ;  /* 0x00007200ff0877ac */ /* 0x000e220008000c00 */
[----:B------:R-:W-:Y:S01]  /*00a0*/  IMAD.SHL.U32 R8, R0, 0x8, RZ ;  /* 0x0000000800087824 */ /* 0x000fe200078e00ff */
[----:B------:R-:W-:Y:S01]  /*00b0*/  SHF.R.U32.HI R0, RZ, 0x1d, R0 ;  /* 0x0000001dff007819 */ /* 0x000fe20000011600 */
[----:B------:R-:W1:Y:S01]  /*00c0*/  LDCU.64 UR6, c[0x0][0x388] ;  /* 0x00007100ff0677ac */ /* 0x000e620008000a00 */
[----:B------:R-:W2:Y:S02]  /*00d0*/  LDCU.64 UR4, c[0x0][0x358] ;  /* 0x00006b00ff0477ac */ /* 0x000ea40008000a00 */
[C---:B0-----:R-:W-:Y:S02]  /*00e0*/  IADD3 R4, P1, PT, R8.reuse, UR8, RZ ;  /* 0x0000000808047c10 */ /* 0x041fe4000ff3e0ff */
[----:B-1----:R-:W-:Y:S02]  /*00f0*/  IADD3 R6, P0, PT, R8, UR6, RZ ;  /* 0x0000000608067c10 */ /* 0x002fe4000ff1e0ff */
[----:B------:R-:W-:-:S02]  /*0100*/  IADD3.X R5, PT, PT, R0, UR9, RZ, P1, !PT ;  /* 0x0000000900057c10 */ /* 0x000fc40008ffe4ff */
[----:B------:R-:W-:-:S04]  /*0110*/  IADD3.X R7, PT, PT, R0, UR7, RZ, P0, !PT ;  /* 0x0000000700077c10 */ /* 0x000fc800087fe4ff */
[----:B--2---:R-:W2:Y:S04]  /*0120*/  LDG.E.64 R4, desc[UR4][R4.64] ;  /* 0x0000000404047981 */ /* 0x004ea8000c1e1b00 */
[----:B------:R-:W2:Y:S01]  /*0130*/  LDG.E.64 R2, desc[UR4][R6.64] ;  /* 0x0000000406027981 */ /* 0x000ea2000c1e1b00 */
[----:B------:R-:W-:-:S04]  /*0140*/  IADD3 R8, P0, PT, R8, UR10, RZ ;  /* 0x0000000a08087c10 */ /* 0x000fc8000ff1e0ff */
[----:B------:R-:W-:Y:S01]  /*0150*/  IADD3.X R9, PT, PT, R0, UR11, RZ, P0, !PT ;  /* 0x0000000b00097c10 */ /* 0x000fe200087fe4ff */
[----:B--2---:R-:W-:-:S07]  /*0160*/  DADD R2, R2, R4 ;  /* 0x0000000002027229 */ /* 0x004fce0000000004 */
[----:B------:R-:W-:Y:S01]  /*0170*/  STG.E.64 desc[UR4][R8.64], R2 ;  /* 0x0000000208007986 */ /* 0x000fe2000c101b04 */
[----:B------:R-:W-:Y:S05]  /*0180*/  EXIT ;  /* 0x000000000000794d */ /* 0x000fea0003800000 */
.L_x_0:
[----:B------:R-:W-:-:S00]  /*0190*/  BRA `(.L_x_0) ;  /* 0xfffffffc00fc7947 */ /* 0x000fc0000383ffff */
[----:B------:R-:W-:-:S00]  /*01a0*/  NOP ;  /* 0x0000000000007918 */ /* 0x000fc00000000000 */
        /* <DEDUP_REMOVED lines=13> */
.L_x_1:


//--------------------- .nv.shared.reserved.0     --------------------------
	.section	.nv.shared.reserved.0,"aw",@nobits
	.weak		__nv_reservedSMEM_offset_0_alias
	.size		__nv_reservedSMEM_offset_0_alias, 0, 64
	.other		__nv_reservedSMEM_offset_0_alias,@"STO_CUDA_RESERVED_SHARED STV_DEFAULT"
__nv_reservedSMEM_offset_0_alias:
	.zero		0
	.zero		64


//--------------------- .nv.constant0._Z4daddlPKdS0_Pd --------------------------
	.section	.nv.constant0._Z4daddlPKdS0_Pd,"a",@progbits
	.sectionflags	@""
	.align	4
.nv.constant0._Z4daddlPKdS0_Pd:
	.zero		928


//--------------------- SYMBOLS --------------------------

	.type		.nv.reservedSmem.offset0,@object
	.size		.nv.reservedSmem.offset0,0x4
